//
// Generated by NVIDIA NVVM Compiler
//
// Compiler Build ID: CL-36424714
// Cuda compilation tools, release 13.0, V13.0.88
// Based on NVVM 20.0.0
//

.version 9.0
.target sm_100
.address_size 64

	// .globl	_Z3addPiS_S_i

.visible .entry _Z3addPiS_S_i(
	.param .u64 .ptr .align 1 _Z3addPiS_S_i_param_0,
	.param .u64 .ptr .align 1 _Z3addPiS_S_i_param_1,
	.param .u64 .ptr .align 1 _Z3addPiS_S_i_param_2,
	.param .u32 _Z3addPiS_S_i_param_3
)
{
	.reg .b32 	%r<8>;
	.reg .b64 	%rd<11>;

	ld.param.u64 	%rd1, [_Z3addPiS_S_i_param_0];
	ld.param.u64 	%rd2, [_Z3addPiS_S_i_param_1];
	ld.param.u64 	%rd3, [_Z3addPiS_S_i_param_2];
	cvta.to.global.u64 	%rd4, %rd3;
	cvta.to.global.u64 	%rd5, %rd2;
	cvta.to.global.u64 	%rd6, %rd1;
	mov.u32 	%r1, %ntid.x;
	mov.u32 	%r2, %ctaid.x;
	mov.u32 	%r3, %tid.x;
	mad.lo.s32 	%r4, %r1, %r2, %r3;
	mul.wide.s32 	%rd7, %r4, 4;
	add.s64 	%rd8, %rd6, %rd7;
	ld.global.u32 	%r5, [%rd8];
	add.s64 	%rd9, %rd5, %rd7;
	ld.global.u32 	%r6, [%rd9];
	add.s32 	%r7, %r6, %r5;
	add.s64 	%rd10, %rd4, %rd7;
	st.global.u32 	[%rd10], %r7;
	ret;

}


// ===== COMPILED SASS (sm_100) =====

	.target	sm_100

	.elftype	@"ET_EXEC"


//--------------------- .note.nv.tkinfo           --------------------------
	.section	.note.nv.tkinfo,"",@"SHT_NOTE"
	.sectionflags	@"SHF_NOTE_NV_TKINFO"
	.tkinfo
        /*0018*/ 	.word	0x00000002
        /*0030*/ 	.string	""
        /*0030*/ 	.string	"ptxas"
        /*0030*/ 	.string	"Cuda compilation tools, release 13.0, V13.0.88"
        /*0030*/ 	.string	"Build cuda_13.0.r13.0/compiler.36424714_0"
        /*0030*/ 	.string	"-arch sm_100 -m 64 "



//--------------------- .note.nv.cuinfo           --------------------------
	.section	.note.nv.cuinfo,"",@"SHT_NOTE"
	.sectionflags	@"SHF_NOTE_NV_CUINFO"
        /*0018*/ 	.short	0x0002
        /*001a*/ 	.short	0x0064
        /*001c*/ 	.short	0x0082
	.zero		2


//--------------------- .nv.info                  --------------------------
	.section	.nv.info,"",@"SHT_CUDA_INFO"
	.align	4


	//----- nvinfo : EIATTR_REGCOUNT
	.align		4
        /*0000*/ 	.byte	0x04, 0x2f
        /*0002*/ 	.short	(.L_1 - .L_0)
	.align		4
.L_0:
        /*0004*/ 	.word	index@(_Z3addPiS_S_i)
        /*0008*/ 	.word	0x0000000c


	//----- nvinfo : EIATTR_FRAME_SIZE
	.align		4
.L_1:
        /*000c*/ 	.byte	0x04, 0x11
        /*000e*/ 	.short	(.L_3 - .L_2)
	.align		4
.L_2:
        /*0010*/ 	.word	index@(_Z3addPiS_S_i)
        /*0014*/ 	.word	0x00000000


	//----- nvinfo : EIATTR_MIN_STACK_SIZE
	.align		4
.L_3:
        /*0018*/ 	.byte	0x04, 0x12
        /*001a*/ 	.short	(.L_5 - .L_4)
	.align		4
.L_4:
        /*001c*/ 	.word	index@(_Z3addPiS_S_i)
        /*0020*/ 	.word	0x00000000
.L_5:


//--------------------- .nv.compat                --------------------------
	.section	.nv.compat,"",@"SHT_CUDA_COMPAT_INFO"
	.align	4
        /*0000*/ 	.byte	0x02, 0x09, 0x00, 0x00, 0x02, 0x02, 0x01, 0x00, 0x02, 0x05, 0x05, 0x00, 0x03, 0x07, 0x01, 0x01
        /*0010*/ 	.byte	0x02, 0x03, 0x00, 0x00, 0x02, 0x06, 0x01, 0x00, 0x04, 0x0b, 0x08, 0x00, 0x09, 0x00, 0x00, 0x00
        /*0020*/ 	.byte	0x00, 0x00, 0x00, 0x00


//--------------------- .nv.info._Z3addPiS_S_i    --------------------------
	.section	.nv.info._Z3addPiS_S_i,"",@"SHT_CUDA_INFO"
	.sectionflags	@""
	.align	4


	//----- nvinfo : EIATTR_CUDA_API_VERSION
	.align		4
        /*0000*/ 	.byte	0x04, 0x37
        /*0002*/ 	.short	(.L_7 - .L_6)
.L_6:
        /*0004*/ 	.word	0x00000082


	//----- nvinfo : EIATTR_KPARAM_INFO
	.align		4
.L_7:
        /*0008*/ 	.byte	0x04, 0x17
        /*000a*/ 	.short	(.L_9 - .L_8)
.L_8:
        /*000c*/ 	.word	0x00000000
        /*0010*/ 	.short	0x0003
        /*0012*/ 	.short	0x0018
        /*0014*/ 	.byte	0x00, 0xf0, 0x11, 0x00


	//----- nvinfo : EIATTR_KPARAM_INFO
	.align		4
.L_9:
        /*0018*/ 	.byte	0x04, 0x17
        /*001a*/ 	.short	(.L_11 - .L_10)
.L_10:
        /*001c*/ 	.word	0x00000000
        /*0020*/ 	.short	0x0002
        /*0022*/ 	.short	0x0010
        /*0024*/ 	.byte	0x00, 0xf5, 0x21, 0x00


	//----- nvinfo : EIATTR_KPARAM_INFO
	.align		4
.L_11:
        /*0028*/ 	.byte	0x04, 0x17
        /*002a*/ 	.short	(.L_13 - .L_12)
.L_12:
        /*002c*/ 	.word	0x00000000
        /*0030*/ 	.short	0x0001
        /*0032*/ 	.short	0x0008
        /*0034*/ 	.byte	0x00, 0xf5, 0x21, 0x00


	//----- nvinfo : EIATTR_KPARAM_INFO
	.align		4
.L_13:
        /*0038*/ 	.byte	0x04, 0x17
        /*003a*/ 	.short	(.L_15 - .L_14)
.L_14:
        /*003c*/ 	.word	0x00000000
        /*0040*/ 	.short	0x0000
        /*0042*/ 	.short	0x0000
        /*0044*/ 	.byte	0x00, 0xf5, 0x21, 0x00


	//----- nvinfo : EIATTR_SPARSE_MMA_MASK
	.align		4
.L_15:
        /*0048*/ 	.byte	0x03, 0x50
        /*004a*/ 	.short	0x0000


	//----- nvinfo : EIATTR_MAXREG_COUNT
	.align		4
        /*004c*/ 	.byte	0x03, 0x1b
        /*004e*/ 	.short	0x00ff


	//----- nvinfo : EIATTR_MERCURY_ISA_VERSION
	.align		4
        /*0050*/ 	.byte	0x03, 0x5f
        /*0052*/ 	.short	0x0101


	//----- nvinfo : EIATTR_VRC_CTA_INIT_COUNT
	.align		4
        /*0054*/ 	.byte	0x02, 0x4a
	.zero		1
	.zero		1


	//----- nvinfo : EIATTR_EXIT_INSTR_OFFSETS
	.align		4
        /*0058*/ 	.byte	0x04, 0x1c
        /*005a*/ 	.short	(.L_17 - .L_16)


	//   ....[0]....
.L_16:
        /*005c*/ 	.word	0x00000100


	//----- nvinfo : EIATTR_CBANK_PARAM_SIZE
	.align		4
.L_17:
        /*0060*/ 	.byte	0x03, 0x19
        /*0062*/ 	.short	0x001c


	//----- nvinfo : EIATTR_PARAM_CBANK
	.align		4
        /*0064*/ 	.byte	0x04, 0x0a
        /*0066*/ 	.short	(.L_19 - .L_18)
	.align		4
.L_18:
        /*0068*/ 	.word	index@(.nv.constant0._Z3addPiS_S_i)
        /*006c*/ 	.short	0x0380
        /*006e*/ 	.short	0x001c


	//----- nvinfo : EIATTR_SW_WAR
	.align		4
.L_19:
        /*0070*/ 	.byte	0x04, 0x36
        /*0072*/ 	.short	(.L_21 - .L_20)
.L_20:
        /*0074*/ 	.word	0x00000008
.L_21:


//--------------------- .nv.callgraph             --------------------------
	.section	.nv.callgraph,"",@"SHT_CUDA_CALLGRAPH"
	.align	4
	.sectionentsize	8
	.align		4
        /*0000*/ 	.word	0x00000000
	.align		4
        /*0004*/ 	.word	0xffffffff
	.align		4
        /*0008*/ 	.word	0x00000000
	.align		4
        /*000c*/ 	.word	0xfffffffe
	.align		4
        /*0010*/ 	.word	0x00000000
	.align		4
        /*0014*/ 	.word	0xfffffffd
	.align		4
        /*0018*/ 	.word	0x00000000
	.align		4
        /*001c*/ 	.word	0xfffffffc


//--------------------- .text._Z3addPiS_S_i       --------------------------
	.section	.text._Z3addPiS_S_i,"ax",@progbits
	.align	128
        .global         _Z3addPiS_S_i
        .type           _Z3addPiS_S_i,@function
        .size           _Z3addPiS_S_i,(.L_x_1 - _Z3addPiS_S_i)
        .other          _Z3addPiS_S_i,@"STO_CUDA_ENTRY STV_DEFAULT"
_Z3addPiS_S_i:
.text._Z3addPiS_S_i:
[----:B------:R-:W-:Y:S01]  /*0000*/  LDC R1, c[0x0][0x37c] ;  /* 0x0000df00ff017b82 */ /* 0x000fe20000000800 */
[----:B------:R-:W0:Y:S07]  /*0010*/  S2R R9, SR_CTAID.X ;  /* 0x0000000000097919 */ /* 0x000e2e0000002500 */
[----:B------:R-:W1:Y:S01]  /*0020*/  LDC.64 R2, c[0x0][0x380] ;  /* 0x0000e000ff027b82 */ /* 0x000e620000000a00 */
[----:B------:R-:W0:Y:S01]  /*0030*/  LDCU UR6, c[0x0][0x360] ;  /* 0x00006c00ff0677ac */ /* 0x000e220008000800 */
[----:B------:R-:W0:Y:S01]  /*0040*/  S2R R0, SR_TID.X ;  /* 0x0000000000007919 */ /* 0x000e220000002100 */
[----:B------:R-:W2:Y:S05]  /*0050*/  LDCU.64 UR4, c[0x0][0x358] ;  /* 0x00006b00ff0477ac */ /* 0x000eaa0008000a00 */
[----:B------:R-:W3:Y:S08]  /*0060*/  LDC.64 R4, c[0x0][0x388] ;  /* 0x0000e200ff047b82 */ /* 0x000ef00000000a00 */
[----:B------:R-:W4:Y:S01]  /*0070*/  LDC.64 R6, c[0x0][0x390] ;  /* 0x0000e400ff067b82 */ /* 0x000f220000000a00 */
[----:B0-----:R-:W-:-:S04]  /*0080*/  IMAD R9, R9, UR6, R0 ;  /* 0x0000000609097c24 */ /* 0x001fc8000f8e0200 */
[----:B-1----:R-:W-:-:S04]  /*0090*/  IMAD.WIDE R2, R9, 0x4, R2 ;  /* 0x0000000409027825 */ /* 0x002fc800078e0202 */
[C---:B---3--:R-:W-:Y:S02]  /*00a0*/  IMAD.WIDE R4, R9.reuse, 0x4, R4 ;  /* 0x0000000409047825 */ /* 0x048fe400078e0204 */
[----:B--2---:R-:W2:Y:S04]  /*00b0*/  LDG.E R2, desc[UR4][R2.64] ;  /* 0x0000000402027981 */ /* 0x004ea8000c1e1900 */
[----:B------:R-:W2:Y:S01]  /*00c0*/  LDG.E R5, desc[UR4][R4.64] ;  /* 0x0000000404057981 */ /* 0x000ea2000c1e1900 */
[----:B----4-:R-:W-:Y:S01]  /*00d0*/  IMAD.WIDE R6, R9, 0x4, R6 ;  /* 0x0000000409067825 */ /* 0x010fe200078e0206 */
[----:B--2---:R-:W-:-:S05]  /*00e0*/  IADD3 R9, PT, PT, R2, R5, RZ ;  /* 0x0000000502097210 */ /* 0x004fca0007ffe0ff */
[----:B------:R-:W-:Y:S01]  /*00f0*/  STG.E desc[UR4][R6.64], R9 ;  /* 0x0000000906007986 */ /* 0x000fe2000c101904 */
[----:B------:R-:W-:Y:S05]  /*0100*/  EXIT ;  /* 0x000000000000794d */ /* 0x000fea0003800000 */
.L_x_0:
[----:B------:R-:W-:-:S00]  /*0110*/  BRA `(.L_x_0) ;  /* 0xfffffffc00fc7947 */ /* 0x000fc0000383ffff */
[----:B------:R-:W-:-:S00]  /*0120*/  NOP ;  /* 0x0000000000007918 */ /* 0x000fc00000000000 */
        /* <DEDUP_REMOVED lines=13> */
.L_x_1:


//--------------------- .nv.shared.reserved.0     --------------------------
	.section	.nv.shared.reserved.0,"aw",@nobits
	.weak		__nv_reservedSMEM_offset_0_alias
	.size		__nv_reservedSMEM_offset_0_alias, 0, 64
	.other		__nv_reservedSMEM_offset_0_alias,@"STO_CUDA_RESERVED_SHARED STV_DEFAULT"
__nv_reservedSMEM_offset_0_alias:
	.zero		0
	.zero		64


//--------------------- .nv.constant0._Z3addPiS_S_i --------------------------
	.section	.nv.constant0._Z3addPiS_S_i,"a",@progbits
	.sectionflags	@""
	.align	4
.nv.constant0._Z3addPiS_S_i:
	.zero		924


//--------------------- SYMBOLS --------------------------

	.type		.nv.reservedSmem.offset0,@object
	.size		.nv.reservedSmem.offset0,0x4
